//
// Generated by NVIDIA NVVM Compiler
//
// Compiler Build ID: CL-36424714
// Cuda compilation tools, release 13.0, V13.0.88
// Based on NVVM 20.0.0
//

.version 9.0
.target sm_100
.address_size 64

	// .globl	_Z11image3_cropPKfiiiiiPfii

.visible .entry _Z11image3_cropPKfiiiiiPfii(
	.param .u64 .ptr .align 1 _Z11image3_cropPKfiiiiiPfii_param_0,
	.param .u32 _Z11image3_cropPKfiiiiiPfii_param_1,
	.param .u32 _Z11image3_cropPKfiiiiiPfii_param_2,
	.param .u32 _Z11image3_cropPKfiiiiiPfii_param_3,
	.param .u32 _Z11image3_cropPKfiiiiiPfii_param_4,
	.param .u32 _Z11image3_cropPKfiiiiiPfii_param_5,
	.param .u64 .ptr .align 1 _Z11image3_cropPKfiiiiiPfii_param_6,
	.param .u32 _Z11image3_cropPKfiiiiiPfii_param_7,
	.param .u32 _Z11image3_cropPKfiiiiiPfii_param_8
)
{
	.reg .pred 	%p<4>;
	.reg .b32 	%r<25>;
	.reg .b32 	%f<2>;
	.reg .b64 	%rd<9>;

	ld.param.u64 	%rd1, [_Z11image3_cropPKfiiiiiPfii_param_0];
	ld.param.u32 	%r3, [_Z11image3_cropPKfiiiiiPfii_param_1];
	ld.param.u32 	%r4, [_Z11image3_cropPKfiiiiiPfii_param_2];
	ld.param.u32 	%r9, [_Z11image3_cropPKfiiiiiPfii_param_3];
	ld.param.u32 	%r5, [_Z11image3_cropPKfiiiiiPfii_param_4];
	ld.param.u32 	%r6, [_Z11image3_cropPKfiiiiiPfii_param_5];
	ld.param.u64 	%rd2, [_Z11image3_cropPKfiiiiiPfii_param_6];
	ld.param.u32 	%r7, [_Z11image3_cropPKfiiiiiPfii_param_7];
	ld.param.u32 	%r8, [_Z11image3_cropPKfiiiiiPfii_param_8];
	mov.u32 	%r10, %tid.x;
	mov.u32 	%r11, %ctaid.x;
	mov.u32 	%r12, %ntid.x;
	mad.lo.s32 	%r1, %r11, %r12, %r10;
	mul.lo.s32 	%r13, %r8, %r7;
	div.s32 	%r2, %r1, %r13;
	or.b32  	%r14, %r8, %r7;
	setp.lt.s32 	%p1, %r14, 0;
	setp.ge.s32 	%p2, %r2, %r9;
	or.pred  	%p3, %p1, %p2;
	@%p3 bra 	$L__BB0_2;
	div.s32 	%r15, %r1, %r7;
	mul.lo.s32 	%r16, %r15, %r7;
	sub.s32 	%r17, %r1, %r16;
	rem.s32 	%r18, %r15, %r8;
	cvta.to.global.u64 	%rd3, %rd1;
	cvta.to.global.u64 	%rd4, %rd2;
	add.s32 	%r19, %r18, %r6;
	mad.lo.s32 	%r20, %r2, %r4, %r19;
	add.s32 	%r21, %r17, %r5;
	mad.lo.s32 	%r22, %r20, %r3, %r21;
	mad.lo.s32 	%r23, %r2, %r8, %r18;
	mad.lo.s32 	%r24, %r23, %r7, %r17;
	mul.wide.s32 	%rd5, %r22, 4;
	add.s64 	%rd6, %rd3, %rd5;
	ld.global.f32 	%f1, [%rd6];
	mul.wide.s32 	%rd7, %r24, 4;
	add.s64 	%rd8, %rd4, %rd7;
	st.global.f32 	[%rd8], %f1;
$L__BB0_2:
	ret;

}
	// .globl	_Z17batch_image3_cropPKfiiPKiS2_iS2_S2_Pfii
.visible .entry _Z17batch_image3_cropPKfiiPKiS2_iS2_S2_Pfii(
	.param .u64 .ptr .align 1 _Z17batch_image3_cropPKfiiPKiS2_iS2_S2_Pfii_param_0,
	.param .u32 _Z17batch_image3_cropPKfiiPKiS2_iS2_S2_Pfii_param_1,
	.param .u32 _Z17batch_image3_cropPKfiiPKiS2_iS2_S2_Pfii_param_2,
	.param .u64 .ptr .align 1 _Z17batch_image3_cropPKfiiPKiS2_iS2_S2_Pfii_param_3,
	.param .u64 .ptr .align 1 _Z17batch_image3_cropPKfiiPKiS2_iS2_S2_Pfii_param_4,
	.param .u32 _Z17batch_image3_cropPKfiiPKiS2_iS2_S2_Pfii_param_5,
	.param .u64 .ptr .align 1 _Z17batch_image3_cropPKfiiPKiS2_iS2_S2_Pfii_param_6,
	.param .u64 .ptr .align 1 _Z17batch_image3_cropPKfiiPKiS2_iS2_S2_Pfii_param_7,
	.param .u64 .ptr .align 1 _Z17batch_image3_cropPKfiiPKiS2_iS2_S2_Pfii_param_8,
	.param .u32 _Z17batch_image3_cropPKfiiPKiS2_iS2_S2_Pfii_param_9,
	.param .u32 _Z17batch_image3_cropPKfiiPKiS2_iS2_S2_Pfii_param_10
)
{
	.reg .pred 	%p<4>;
	.reg .b32 	%r<33>;
	.reg .b32 	%f<2>;
	.reg .b64 	%rd<24>;

	ld.param.u32 	%r4, [_Z17batch_image3_cropPKfiiPKiS2_iS2_S2_Pfii_param_1];
	ld.param.u32 	%r8, [_Z17batch_image3_cropPKfiiPKiS2_iS2_S2_Pfii_param_2];
	ld.param.u64 	%rd3, [_Z17batch_image3_cropPKfiiPKiS2_iS2_S2_Pfii_param_4];
	ld.param.u32 	%r5, [_Z17batch_image3_cropPKfiiPKiS2_iS2_S2_Pfii_param_5];
	ld.param.u64 	%rd4, [_Z17batch_image3_cropPKfiiPKiS2_iS2_S2_Pfii_param_6];
	ld.param.u64 	%rd5, [_Z17batch_image3_cropPKfiiPKiS2_iS2_S2_Pfii_param_7];
	ld.param.u64 	%rd6, [_Z17batch_image3_cropPKfiiPKiS2_iS2_S2_Pfii_param_8];
	ld.param.u32 	%r6, [_Z17batch_image3_cropPKfiiPKiS2_iS2_S2_Pfii_param_9];
	ld.param.u32 	%r7, [_Z17batch_image3_cropPKfiiPKiS2_iS2_S2_Pfii_param_10];
	mov.u32 	%r9, %tid.x;
	mov.u32 	%r10, %ctaid.x;
	mov.u32 	%r11, %ntid.x;
	mad.lo.s32 	%r1, %r10, %r11, %r9;
	mul.lo.s32 	%r2, %r7, %r6;
	mul.lo.s32 	%r12, %r2, %r5;
	div.s32 	%r3, %r1, %r12;
	or.b32  	%r13, %r6, %r5;
	or.b32  	%r14, %r13, %r7;
	setp.lt.s32 	%p1, %r14, 0;
	setp.ge.s32 	%p2, %r3, %r8;
	or.pred  	%p3, %p1, %p2;
	@%p3 bra 	$L__BB1_2;
	ld.param.u64 	%rd23, [_Z17batch_image3_cropPKfiiPKiS2_iS2_S2_Pfii_param_3];
	ld.param.u64 	%rd22, [_Z17batch_image3_cropPKfiiPKiS2_iS2_S2_Pfii_param_0];
	div.s32 	%r15, %r1, %r6;
	mul.lo.s32 	%r16, %r15, %r6;
	sub.s32 	%r17, %r1, %r16;
	rem.s32 	%r18, %r15, %r7;
	div.s32 	%r19, %r1, %r2;
	rem.s32 	%r20, %r19, %r5;
	cvta.to.global.u64 	%rd7, %rd23;
	cvta.to.global.u64 	%rd8, %rd3;
	cvta.to.global.u64 	%rd9, %rd4;
	cvta.to.global.u64 	%rd10, %rd5;
	cvta.to.global.u64 	%rd11, %rd22;
	cvta.to.global.u64 	%rd12, %rd6;
	mul.wide.s32 	%rd13, %r3, 4;
	add.s64 	%rd14, %rd7, %rd13;
	ld.global.u32 	%r21, [%rd14];
	add.s64 	%rd15, %rd8, %rd13;
	ld.global.u32 	%r22, [%rd15];
	add.s64 	%rd16, %rd9, %rd13;
	ld.global.u32 	%r23, [%rd16];
	add.s64 	%rd17, %rd10, %rd13;
	ld.global.u32 	%r24, [%rd17];
	mad.lo.s32 	%r25, %r22, %r20, %r18;
	add.s32 	%r26, %r25, %r24;
	mad.lo.s32 	%r27, %r3, %r4, %r17;
	add.s32 	%r28, %r27, %r23;
	mad.lo.s32 	%r29, %r26, %r21, %r28;
	mad.lo.s32 	%r30, %r3, %r5, %r20;
	mad.lo.s32 	%r31, %r30, %r7, %r18;
	mad.lo.s32 	%r32, %r31, %r6, %r17;
	mul.wide.s32 	%rd18, %r29, 4;
	add.s64 	%rd19, %rd11, %rd18;
	ld.global.f32 	%f1, [%rd19];
	mul.wide.s32 	%rd20, %r32, 4;
	add.s64 	%rd21, %rd12, %rd20;
	st.global.f32 	[%rd21], %f1;
$L__BB1_2:
	ret;

}


// ===== COMPILED SASS (sm_100) =====

	.target	sm_100

	.elftype	@"ET_EXEC"


//--------------------- .note.nv.tkinfo           --------------------------
	.section	.note.nv.tkinfo,"",@"SHT_NOTE"
	.sectionflags	@"SHF_NOTE_NV_TKINFO"
	.tkinfo
        /*0018*/ 	.word	0x00000002
        /*0030*/ 	.string	""
        /*0030*/ 	.string	"ptxas"
        /*0030*/ 	.string	"Cuda compilation tools, release 13.0, V13.0.88"
        /*0030*/ 	.string	"Build cuda_13.0.r13.0/compiler.36424714_0"
        /*0030*/ 	.string	"-arch sm_100 -m 64 "



//--------------------- .note.nv.cuinfo           --------------------------
	.section	.note.nv.cuinfo,"",@"SHT_NOTE"
	.sectionflags	@"SHF_NOTE_NV_CUINFO"
        /*0018*/ 	.short	0x0002
        /*001a*/ 	.short	0x0064
        /*001c*/ 	.short	0x0082
	.zero		2


//--------------------- .nv.info                  --------------------------
	.section	.nv.info,"",@"SHT_CUDA_INFO"
	.align	4


	//----- nvinfo : EIATTR_REGCOUNT
	.align		4
        /*0000*/ 	.byte	0x04, 0x2f
        /*0002*/ 	.short	(.L_1 - .L_0)
	.align		4
.L_0:
        /*0004*/ 	.word	index@(_Z11image3_cropPKfiiiiiPfii)
        /*0008*/ 	.word	0x00000010


	//----- nvinfo : EIATTR_FRAME_SIZE
	.align		4
.L_1:
        /*000c*/ 	.byte	0x04, 0x11
        /*000e*/ 	.short	(.L_3 - .L_2)
	.align		4
.L_2:
        /*0010*/ 	.word	index@(_Z11image3_cropPKfiiiiiPfii)
        /*0014*/ 	.word	0x00000000


	//----- nvinfo : EIATTR_REGCOUNT
	.align		4
.L_3:
        /*0018*/ 	.byte	0x04, 0x2f
        /*001a*/ 	.short	(.L_5 - .L_4)
	.align		4
.L_4:
        /*001c*/ 	.word	index@(_Z17batch_image3_cropPKfiiPKiS2_iS2_S2_Pfii)
        /*0020*/ 	.word	0x0000001b


	//----- nvinfo : EIATTR_FRAME_SIZE
	.align		4
.L_5:
        /*0024*/ 	.byte	0x04, 0x11
        /*0026*/ 	.short	(.L_7 - .L_6)
	.align		4
.L_6:
        /*0028*/ 	.word	index@(_Z17batch_image3_cropPKfiiPKiS2_iS2_S2_Pfii)
        /*002c*/ 	.word	0x00000000


	//----- nvinfo : EIATTR_MIN_STACK_SIZE
	.align		4
.L_7:
        /*0030*/ 	.byte	0x04, 0x12
        /*0032*/ 	.short	(.L_9 - .L_8)
	.align		4
.L_8:
        /*0034*/ 	.word	index@(_Z17batch_image3_cropPKfiiPKiS2_iS2_S2_Pfii)
        /*0038*/ 	.word	0x00000000


	//----- nvinfo : EIATTR_MIN_STACK_SIZE
	.align		4
.L_9:
        /*003c*/ 	.byte	0x04, 0x12
        /*003e*/ 	.short	(.L_11 - .L_10)
	.align		4
.L_10:
        /*0040*/ 	.word	index@(_Z11image3_cropPKfiiiiiPfii)
        /*0044*/ 	.word	0x00000000
.L_11:


//--------------------- .nv.compat                --------------------------
	.section	.nv.compat,"",@"SHT_CUDA_COMPAT_INFO"
	.align	4
        /*0000*/ 	.byte	0x02, 0x09, 0x00, 0x00, 0x02, 0x02, 0x01, 0x00, 0x02, 0x05, 0x05, 0x00, 0x03, 0x07, 0x01, 0x01
        /*0010*/ 	.byte	0x02, 0x03, 0x00, 0x00, 0x02, 0x06, 0x01, 0x00, 0x04, 0x0b, 0x08, 0x00, 0x09, 0x00, 0x00, 0x00
        /*0020*/ 	.byte	0x00, 0x00, 0x00, 0x00


//--------------------- .nv.info._Z17batch_image3_cropPKfiiPKiS2_iS2_S2_Pfii --------------------------
	.section	.nv.info._Z17batch_image3_cropPKfiiPKiS2_iS2_S2_Pfii,"",@"SHT_CUDA_INFO"
	.sectionflags	@""
	.align	4


	//----- nvinfo : EIATTR_CUDA_API_VERSION
	.align		4
        /*0000*/ 	.byte	0x04, 0x37
        /*0002*/ 	.short	(.L_13 - .L_12)
.L_12:
        /*0004*/ 	.word	0x00000082


	//----- nvinfo : EIATTR_KPARAM_INFO
	.align		4
.L_13:
        /*0008*/ 	.byte	0x04, 0x17
        /*000a*/ 	.short	(.L_15 - .L_14)
.L_14:
        /*000c*/ 	.word	0x00000000
        /*0010*/ 	.short	0x000a
        /*0012*/ 	.short	0x0044
        /*0014*/ 	.byte	0x00, 0xf0, 0x11, 0x00


	//----- nvinfo : EIATTR_KPARAM_INFO
	.align		4
.L_15:
        /*0018*/ 	.byte	0x04, 0x17
        /*001a*/ 	.short	(.L_17 - .L_16)
.L_16:
        /*001c*/ 	.word	0x00000000
        /*0020*/ 	.short	0x0009
        /*0022*/ 	.short	0x0040
        /*0024*/ 	.byte	0x00, 0xf0, 0x11, 0x00


	//----- nvinfo : EIATTR_KPARAM_INFO
	.align		4
.L_17:
        /*0028*/ 	.byte	0x04, 0x17
        /*002a*/ 	.short	(.L_19 - .L_18)
.L_18:
        /*002c*/ 	.word	0x00000000
        /*0030*/ 	.short	0x0008
        /*0032*/ 	.short	0x0038
        /*0034*/ 	.byte	0x00, 0xf5, 0x21, 0x00


	//----- nvinfo : EIATTR_KPARAM_INFO
	.align		4
.L_19:
        /*0038*/ 	.byte	0x04, 0x17
        /*003a*/ 	.short	(.L_21 - .L_20)
.L_20:
        /*003c*/ 	.word	0x00000000
        /*0040*/ 	.short	0x0007
        /*0042*/ 	.short	0x0030
        /*0044*/ 	.byte	0x00, 0xf5, 0x21, 0x00


	//----- nvinfo : EIATTR_KPARAM_INFO
	.align		4
.L_21:
        /*0048*/ 	.byte	0x04, 0x17
        /*004a*/ 	.short	(.L_23 - .L_22)
.L_22:
        /*004c*/ 	.word	0x00000000
        /*0050*/ 	.short	0x0006
        /*0052*/ 	.short	0x0028
        /*0054*/ 	.byte	0x00, 0xf5, 0x21, 0x00


	//----- nvinfo : EIATTR_KPARAM_INFO
	.align		4
.L_23:
        /*0058*/ 	.byte	0x04, 0x17
        /*005a*/ 	.short	(.L_25 - .L_24)
.L_24:
        /*005c*/ 	.word	0x00000000
        /*0060*/ 	.short	0x0005
        /*0062*/ 	.short	0x0020
        /*0064*/ 	.byte	0x00, 0xf0, 0x11, 0x00


	//----- nvinfo : EIATTR_KPARAM_INFO
	.align		4
.L_25:
        /*0068*/ 	.byte	0x04, 0x17
        /*006a*/ 	.short	(.L_27 - .L_26)
.L_26:
        /*006c*/ 	.word	0x00000000
        /*0070*/ 	.short	0x0004
        /*0072*/ 	.short	0x0018
        /*0074*/ 	.byte	0x00, 0xf5, 0x21, 0x00


	//----- nvinfo : EIATTR_KPARAM_INFO
	.align		4
.L_27:
        /*0078*/ 	.byte	0x04, 0x17
        /*007a*/ 	.short	(.L_29 - .L_28)
.L_28:
        /*007c*/ 	.word	0x00000000
        /*0080*/ 	.short	0x0003
        /*0082*/ 	.short	0x0010
        /*0084*/ 	.byte	0x00, 0xf5, 0x21, 0x00


	//----- nvinfo : EIATTR_KPARAM_INFO
	.align		4
.L_29:
        /*0088*/ 	.byte	0x04, 0x17
        /*008a*/ 	.short	(.L_31 - .L_30)
.L_30:
        /*008c*/ 	.word	0x00000000
        /*0090*/ 	.short	0x0002
        /*0092*/ 	.short	0x000c
        /*0094*/ 	.byte	0x00, 0xf0, 0x11, 0x00


	//----- nvinfo : EIATTR_KPARAM_INFO
	.align		4
.L_31:
        /*0098*/ 	.byte	0x04, 0x17
        /*009a*/ 	.short	(.L_33 - .L_32)
.L_32:
        /*009c*/ 	.word	0x00000000
        /*00a0*/ 	.short	0x0001
        /*00a2*/ 	.short	0x0008
        /*00a4*/ 	.byte	0x00, 0xf0, 0x11, 0x00


	//----- nvinfo : EIATTR_KPARAM_INFO
	.align		4
.L_33:
        /*00a8*/ 	.byte	0x04, 0x17
        /*00aa*/ 	.short	(.L_35 - .L_34)
.L_34:
        /*00ac*/ 	.word	0x00000000
        /*00b0*/ 	.short	0x0000
        /*00b2*/ 	.short	0x0000
        /*00b4*/ 	.byte	0x00, 0xf5, 0x21, 0x00


	//----- nvinfo : EIATTR_SPARSE_MMA_MASK
	.align		4
.L_35:
        /*00b8*/ 	.byte	0x03, 0x50
        /*00ba*/ 	.short	0x0000


	//----- nvinfo : EIATTR_MAXREG_COUNT
	.align		4
        /*00bc*/ 	.byte	0x03, 0x1b
        /*00be*/ 	.short	0x00ff


	//----- nvinfo : EIATTR_MERCURY_ISA_VERSION
	.align		4
        /*00c0*/ 	.byte	0x03, 0x5f
        /*00c2*/ 	.short	0x0101


	//----- nvinfo : EIATTR_VRC_CTA_INIT_COUNT
	.align		4
        /*00c4*/ 	.byte	0x02, 0x4a
	.zero		1
	.zero		1


	//----- nvinfo : EIATTR_EXIT_INSTR_OFFSETS
	.align		4
        /*00c8*/ 	.byte	0x04, 0x1c
        /*00ca*/ 	.short	(.L_37 - .L_36)


	//   ....[0]....
.L_36:
        /*00cc*/ 	.word	0x00000260


	//   ....[1]....
        /*00d0*/ 	.word	0x00000a30


	//----- nvinfo : EIATTR_CBANK_PARAM_SIZE
	.align		4
.L_37:
        /*00d4*/ 	.byte	0x03, 0x19
        /*00d6*/ 	.short	0x0048


	//----- nvinfo : EIATTR_PARAM_CBANK
	.align		4
        /*00d8*/ 	.byte	0x04, 0x0a
        /*00da*/ 	.short	(.L_39 - .L_38)
	.align		4
.L_38:
        /*00dc*/ 	.word	index@(.nv.constant0._Z17batch_image3_cropPKfiiPKiS2_iS2_S2_Pfii)
        /*00e0*/ 	.short	0x0380
        /*00e2*/ 	.short	0x0048


	//----- nvinfo : EIATTR_SW_WAR
	.align		4
.L_39:
        /*00e4*/ 	.byte	0x04, 0x36
        /*00e6*/ 	.short	(.L_41 - .L_40)
.L_40:
        /*00e8*/ 	.word	0x00000008
.L_41:


//--------------------- .nv.info._Z11image3_cropPKfiiiiiPfii --------------------------
	.section	.nv.info._Z11image3_cropPKfiiiiiPfii,"",@"SHT_CUDA_INFO"
	.sectionflags	@""
	.align	4


	//----- nvinfo : EIATTR_CUDA_API_VERSION
	.align		4
        /*0000*/ 	.byte	0x04, 0x37
        /*0002*/ 	.short	(.L_43 - .L_42)
.L_42:
        /*0004*/ 	.word	0x00000082


	//----- nvinfo : EIATTR_KPARAM_INFO
	.align		4
.L_43:
        /*0008*/ 	.byte	0x04, 0x17
        /*000a*/ 	.short	(.L_45 - .L_44)
.L_44:
        /*000c*/ 	.word	0x00000000
        /*0010*/ 	.short	0x0008
        /*0012*/ 	.short	0x002c
        /*0014*/ 	.byte	0x00, 0xf0, 0x11, 0x00


	//----- nvinfo : EIATTR_KPARAM_INFO
	.align		4
.L_45:
        /*0018*/ 	.byte	0x04, 0x17
        /*001a*/ 	.short	(.L_47 - .L_46)
.L_46:
        /*001c*/ 	.word	0x00000000
        /*0020*/ 	.short	0x0007
        /*0022*/ 	.short	0x0028
        /*0024*/ 	.byte	0x00, 0xf0, 0x11, 0x00


	//----- nvinfo : EIATTR_KPARAM_INFO
	.align		4
.L_47:
        /*0028*/ 	.byte	0x04, 0x17
        /*002a*/ 	.short	(.L_49 - .L_48)
.L_48:
        /*002c*/ 	.word	0x00000000
        /*0030*/ 	.short	0x0006
        /*0032*/ 	.short	0x0020
        /*0034*/ 	.byte	0x00, 0xf5, 0x21, 0x00


	//----- nvinfo : EIATTR_KPARAM_INFO
	.align		4
.L_49:
        /*0038*/ 	.byte	0x04, 0x17
        /*003a*/ 	.short	(.L_51 - .L_50)
.L_50:
        /*003c*/ 	.word	0x00000000
        /*0040*/ 	.short	0x0005
        /*0042*/ 	.short	0x0018
        /*0044*/ 	.byte	0x00, 0xf0, 0x11, 0x00


	//----- nvinfo : EIATTR_KPARAM_INFO
	.align		4
.L_51:
        /*0048*/ 	.byte	0x04, 0x17
        /*004a*/ 	.short	(.L_53 - .L_52)
.L_52:
        /*004c*/ 	.word	0x00000000
        /*0050*/ 	.short	0x0004
        /*0052*/ 	.short	0x0014
        /*0054*/ 	.byte	0x00, 0xf0, 0x11, 0x00


	//----- nvinfo : EIATTR_KPARAM_INFO
	.align		4
.L_53:
        /*0058*/ 	.byte	0x04, 0x17
        /*005a*/ 	.short	(.L_55 - .L_54)
.L_54:
        /*005c*/ 	.word	0x00000000
        /*0060*/ 	.short	0x0003
        /*0062*/ 	.short	0x0010
        /*0064*/ 	.byte	0x00, 0xf0, 0x11, 0x00


	//----- nvinfo : EIATTR_KPARAM_INFO
	.align		4
.L_55:
        /*0068*/ 	.byte	0x04, 0x17
        /*006a*/ 	.short	(.L_57 - .L_56)
.L_56:
        /*006c*/ 	.word	0x00000000
        /*0070*/ 	.short	0x0002
        /*0072*/ 	.short	0x000c
        /*0074*/ 	.byte	0x00, 0xf0, 0x11, 0x00


	//----- nvinfo : EIATTR_KPARAM_INFO
	.align		4
.L_57:
        /*0078*/ 	.byte	0x04, 0x17
        /*007a*/ 	.short	(.L_59 - .L_58)
.L_58:
        /*007c*/ 	.word	0x00000000
        /*0080*/ 	.short	0x0001
        /*0082*/ 	.short	0x0008
        /*0084*/ 	.byte	0x00, 0xf0, 0x11, 0x00


	//----- nvinfo : EIATTR_KPARAM_INFO
	.align		4
.L_59:
        /*0088*/ 	.byte	0x04, 0x17
        /*008a*/ 	.short	(.L_61 - .L_60)
.L_60:
        /*008c*/ 	.word	0x00000000
        /*0090*/ 	.short	0x0000
        /*0092*/ 	.short	0x0000
        /*0094*/ 	.byte	0x00, 0xf5, 0x21, 0x00


	//----- nvinfo : EIATTR_SPARSE_MMA_MASK
	.align		4
.L_61:
        /*0098*/ 	.byte	0x03, 0x50
        /*009a*/ 	.short	0x0000


	//----- nvinfo : EIATTR_MAXREG_COUNT
	.align		4
        /*009c*/ 	.byte	0x03, 0x1b
        /*009e*/ 	.short	0x00ff


	//----- nvinfo : EIATTR_MERCURY_ISA_VERSION
	.align		4
        /*00a0*/ 	.byte	0x03, 0x5f
        /*00a2*/ 	.short	0x0101


	//----- nvinfo : EIATTR_VRC_CTA_INIT_COUNT
	.align		4
        /*00a4*/ 	.byte	0x02, 0x4a
	.zero		1
	.zero		1


	//----- nvinfo : EIATTR_EXIT_INSTR_OFFSETS
	.align		4
        /*00a8*/ 	.byte	0x04, 0x1c
        /*00aa*/ 	.short	(.L_63 - .L_62)


	//   ....[0]....
.L_62:
        /*00ac*/ 	.word	0x00000250


	//   ....[1]....
        /*00b0*/ 	.word	0x00000640


	//----- nvinfo : EIATTR_CBANK_PARAM_SIZE
	.align		4
.L_63:
        /*00b4*/ 	.byte	0x03, 0x19
        /*00b6*/ 	.short	0x0030


	//----- nvinfo : EIATTR_PARAM_CBANK
	.align		4
        /*00b8*/ 	.byte	0x04, 0x0a
        /*00ba*/ 	.short	(.L_65 - .L_64)
	.align		4
.L_64:
        /*00bc*/ 	.word	index@(.nv.constant0._Z11image3_cropPKfiiiiiPfii)
        /*00c0*/ 	.short	0x0380
        /*00c2*/ 	.short	0x0030


	//----- nvinfo : EIATTR_SW_WAR
	.align		4
.L_65:
        /*00c4*/ 	.byte	0x04, 0x36
        /*00c6*/ 	.short	(.L_67 - .L_66)
.L_66:
        /*00c8*/ 	.word	0x00000008
.L_67:


//--------------------- .nv.callgraph             --------------------------
	.section	.nv.callgraph,"",@"SHT_CUDA_CALLGRAPH"
	.align	4
	.sectionentsize	8
	.align		4
        /*0000*/ 	.word	0x00000000
	.align		4
        /*0004*/ 	.word	0xffffffff
	.align		4
        /*0008*/ 	.word	0x00000000
	.align		4
        /*000c*/ 	.word	0xfffffffe
	.align		4
        /*0010*/ 	.word	0x00000000
	.align		4
        /*0014*/ 	.word	0xfffffffd
	.align		4
        /*0018*/ 	.word	0x00000000
	.align		4
        /*001c*/ 	.word	0xfffffffc


//--------------------- .text._Z17batch_image3_cropPKfiiPKiS2_iS2_S2_Pfii --------------------------
	.section	.text._Z17batch_image3_cropPKfiiPKiS2_iS2_S2_Pfii,"ax",@progbits
	.align	128
        .global         _Z17batch_image3_cropPKfiiPKiS2_iS2_S2_Pfii
        .type           _Z17batch_image3_cropPKfiiPKiS2_iS2_S2_Pfii,@function
        .size           _Z17batch_image3_cropPKfiiPKiS2_iS2_S2_Pfii,(.L_x_2 - _Z17batch_image3_cropPKfiiPKiS2_iS2_S2_Pfii)
        .other          _Z17batch_image3_cropPKfiiPKiS2_iS2_S2_Pfii,@"STO_CUDA_ENTRY STV_DEFAULT"
_Z17batch_image3_cropPKfiiPKiS2_iS2_S2_Pfii:
.text._Z17batch_image3_cropPKfiiPKiS2_iS2_S2_Pfii:
[----:B------:R-:W-:Y:S08]  /*0000*/  LDC R1, c[0x0][0x37c] ;  /* 0x0000df00ff017b82 */ /* 0x000ff00000000800 */
[----:B------:R-:W0:Y:S01]  /*0010*/  LDC.64 R2, c[0x0][0x3c0] ;  /* 0x0000f000ff027b82 */ /* 0x000e220000000a00 */
[----:B------:R-:W1:Y:S07]  /*0020*/  S2R R9, SR_TID.X ;  /* 0x0000000000097919 */ /* 0x000e6e0000002100 */
[----:B------:R-:W2:Y:S08]  /*0030*/  LDC R11, c[0x0][0x3a0] ;  /* 0x0000e800ff0b7b82 */ /* 0x000eb00000000800 */
[----:B------:R-:W1:Y:S01]  /*0040*/  S2UR UR4, SR_CTAID.X ;  /* 0x00000000000479c3 */ /* 0x000e620000002500 */
[----:B0-----:R-:W-:-:S07]  /*0050*/  IMAD R14, R3, R2, RZ ;  /* 0x00000002030e7224 */ /* 0x001fce00078e02ff */
[----:B------:R-:W1:Y:S01]  /*0060*/  LDC R8, c[0x0][0x360] ;  /* 0x0000d800ff087b82 */ /* 0x000e620000000800 */
[----:B--2---:R-:W-:-:S05]  /*0070*/  IMAD R6, R14, R11, RZ ;  /* 0x0000000b0e067224 */ /* 0x004fca00078e02ff */
[----:B------:R-:W-:-:S04]  /*0080*/  IABS R7, R6 ;  /* 0x0000000600077213 */ /* 0x000fc80000000000 */
[----:B------:R-:W0:Y:S01]  /*0090*/  I2F.RP R0, R7 ;  /* 0x0000000700007306 */ /* 0x000e220000209400 */
[----:B-1----:R-:W-:Y:S01]  /*00a0*/  IMAD R9, R8, UR4, R9 ;  /* 0x0000000408097c24 */ /* 0x002fe2000f8e0209 */
[----:B------:R-:W1:Y:S04]  /*00b0*/  LDCU UR4, c[0x0][0x38c] ;  /* 0x00007180ff0477ac */ /* 0x000e680008000800 */
[----:B------:R-:W-:Y:S02]  /*00c0*/  IABS R15, R9 ;  /* 0x00000009000f7213 */ /* 0x000fe40000000000 */
[----:B0-----:R-:W0:Y:S02]  /*00d0*/  MUFU.RCP R0, R0 ;  /* 0x0000000000007308 */ /* 0x001e240000001000 */
[----:B0-----:R-:W-:-:S06]  /*00e0*/  VIADD R4, R0, 0xffffffe ;  /* 0x0ffffffe00047836 */ /* 0x001fcc0000000000 */
[----:B------:R0:W2:Y:S02]  /*00f0*/  F2I.FTZ.U32.TRUNC.NTZ R5, R4 ;  /* 0x0000000400057305 */ /* 0x0000a4000021f000 */
[----:B0-----:R-:W-:Y:S02]  /*0100*/  IMAD.MOV.U32 R4, RZ, RZ, RZ ;  /* 0x000000ffff047224 */ /* 0x001fe400078e00ff */
[----:B--2---:R-:W-:-:S05]  /*0110*/  IMAD.MOV R10, RZ, RZ, -R5 ;  /* 0x000000ffff0a7224 */ /* 0x004fca00078e0a05 */
[----:B------:R-:W-:-:S05]  /*0120*/  MOV R8, R10 ;  /* 0x0000000a00087202 */ /* 0x000fca0000000f00 */
[----:B------:R-:W-:Y:S01]  /*0130*/  IMAD R13, R8, R7, RZ ;  /* 0x00000007080d7224 */ /* 0x000fe200078e02ff */
[----:B------:R-:W-:-:S03]  /*0140*/  IABS R8, R6 ;  /* 0x0000000600087213 */ /* 0x000fc60000000000 */
[----:B------:R-:W-:-:S04]  /*0150*/  IMAD.HI.U32 R0, R5, R13, R4 ;  /* 0x0000000d05007227 */ /* 0x000fc800078e0004 */
[----:B------:R-:W-:Y:S02]  /*0160*/  IMAD.MOV R4, RZ, RZ, -R8 ;  /* 0x000000ffff047224 */ /* 0x000fe400078e0a08 */
[----:B------:R-:W-:-:S04]  /*0170*/  IMAD.HI.U32 R0, R0, R15, RZ ;  /* 0x0000000f00007227 */ /* 0x000fc800078e00ff */
[----:B------:R-:W-:-:S05]  /*0180*/  IMAD R4, R0, R4, R15 ;  /* 0x0000000400047224 */ /* 0x000fca00078e020f */
[----:B------:R-:W-:-:S13]  /*0190*/  ISETP.GT.U32.AND P1, PT, R7, R4, PT ;  /* 0x000000040700720c */ /* 0x000fda0003f24070 */
[-C--:B------:R-:W-:Y:S01]  /*01a0*/  @!P1 IADD3 R4, PT, PT, R4, -R7.reuse, RZ ;  /* 0x8000000704049210 */ /* 0x080fe20007ffe0ff */
[----:B------:R-:W-:Y:S01]  /*01b0*/  @!P1 VIADD R0, R0, 0x1 ;  /* 0x0000000100009836 */ /* 0x000fe20000000000 */
[----:B------:R-:W-:Y:S02]  /*01c0*/  ISETP.NE.AND P1, PT, R6, RZ, PT ;  /* 0x000000ff0600720c */ /* 0x000fe40003f25270 */
[----:B------:R-:W-:Y:S02]  /*01d0*/  ISETP.GE.U32.AND P0, PT, R4, R7, PT ;  /* 0x000000070400720c */ /* 0x000fe40003f06070 */
[----:B------:R-:W-:-:S04]  /*01e0*/  LOP3.LUT R4, R9, R6, RZ, 0x3c, !PT ;  /* 0x0000000609047212 */ /* 0x000fc800078e3cff */
[----:B------:R-:W-:Y:S02]  /*01f0*/  ISETP.GE.AND P2, PT, R4, RZ, PT ;  /* 0x000000ff0400720c */ /* 0x000fe40003f46270 */
[----:B------:R-:W-:-:S05]  /*0200*/  LOP3.LUT R4, R3, R2, R11, 0xfe, !PT ;  /* 0x0000000203047212 */ /* 0x000fca00078efe0b */
[----:B------:R-:W-:-:S06]  /*0210*/  @P0 VIADD R0, R0, 0x1 ;  /* 0x0000000100000836 */ /* 0x000fcc0000000000 */
[----:B------:R-:W-:Y:S02]  /*0220*/  @!P2 IADD3 R0, PT, PT, -R0, RZ, RZ ;  /* 0x000000ff0000a210 */ /* 0x000fe40007ffe1ff */
[----:B------:R-:W-:-:S04]  /*0230*/  @!P1 LOP3.LUT R0, RZ, R6, RZ, 0x33, !PT ;  /* 0x00000006ff009212 */ /* 0x000fc800078e33ff */
[----:B-1----:R-:W-:-:S04]  /*0240*/  ISETP.GE.AND P0, PT, R0, UR4, PT ;  /* 0x0000000400007c0c */ /* 0x002fc8000bf06270 */
[----:B------:R-:W-:-:S13]  /*0250*/  ISETP.LT.OR P0, PT, R4, RZ, P0 ;  /* 0x000000ff0400720c */ /* 0x000fda0000701670 */
[----:B------:R-:W-:Y:S05]  /*0260*/  @P0 EXIT ;  /* 0x000000000000094d */ /* 0x000fea0003800000 */
[----:B------:R-:W0:Y:S01]  /*0270*/  LDC.64 R6, c[0x0][0x398] ;  /* 0x0000e600ff067b82 */ /* 0x000e220000000a00 */
[----:B------:R-:W1:Y:S07]  /*0280*/  LDCU.64 UR4, c[0x0][0x358] ;  /* 0x00006b00ff0477ac */ /* 0x000e6e0008000a00 */
[----:B------:R-:W2:Y:S08]  /*0290*/  LDC.64 R20, c[0x0][0x3a8] ;  /* 0x0000ea00ff147b82 */ /* 0x000eb00000000a00 */
[----:B------:R-:W3:Y:S08]  /*02a0*/  LDC.64 R22, c[0x0][0x3b0] ;  /* 0x0000ec00ff167b82 */ /* 0x000ef00000000a00 */
[----:B------:R-:W4:Y:S01]  /*02b0*/  LDC.64 R4, c[0x0][0x390] ;  /* 0x0000e400ff047b82 */ /* 0x000f220000000a00 */
[C---:B0-----:R-:W-:Y:S01]  /*02c0*/  IMAD.WIDE R6, R0.reuse, 0x4, R6 ;  /* 0x0000000400067825 */ /* 0x041fe200078e0206 */
[----:B------:R-:W-:Y:S01]  /*02d0*/  IABS R16, R2 ;  /* 0x0000000200107213 */ /* 0x000fe20000000000 */
[----:B------:R-:W0:Y:S03]  /*02e0*/  LDCU UR6, c[0x0][0x388] ;  /* 0x00007100ff0677ac */ /* 0x000e260008000800 */
[----:B-1----:R1:W5:Y:S01]  /*02f0*/  LDG.E R8, desc[UR4][R6.64] ;  /* 0x0000000406087981 */ /* 0x002362000c1e1900 */
[----:B--2---:R-:W-:-:S05]  /*0300*/  IMAD.WIDE R20, R0, 0x4, R20 ;  /* 0x0000000400147825 */ /* 0x004fca00078e0214 */
[----:B------:R-:W2:Y:S01]  /*0310*/  LDG.E R12, desc[UR4][R20.64] ;  /* 0x00000004140c7981 */ /* 0x000ea2000c1e1900 */
[----:B---3--:R-:W-:-:S05]  /*0320*/  IMAD.WIDE R22, R0, 0x4, R22 ;  /* 0x0000000400167825 */ /* 0x008fca00078e0216 */
[----:B------:R-:W3:Y:S01]  /*0330*/  LDG.E R10, desc[UR4][R22.64] ;  /* 0x00000004160a7981 */ /* 0x000ee2000c1e1900 */
[----:B----4-:R-:W-:-:S05]  /*0340*/  IMAD.WIDE R4, R0, 0x4, R4 ;  /* 0x0000000400047825 */ /* 0x010fca00078e0204 */
[----:B------:R4:W3:Y:S01]  /*0350*/  LDG.E R13, desc[UR4][R4.64] ;  /* 0x00000004040d7981 */ /* 0x0008e2000c1e1900 */
[----:B------:R-:W-:Y:S01]  /*0360*/  IABS R19, R14 ;  /* 0x0000000e00137213 */ /* 0x000fe20000000000 */
[----:B------:R-:W1:Y:S08]  /*0370*/  I2F.RP R18, R16 ;  /* 0x0000001000127306 */ /* 0x000e700000209400 */
[----:B------:R-:W0:Y:S08]  /*0380*/  I2F.RP R24, R19 ;  /* 0x0000001300187306 */ /* 0x000e300000209400 */
[----:B-1----:R-:W1:Y:S08]  /*0390*/  MUFU.RCP R18, R18 ;  /* 0x0000001200127308 */ /* 0x002e700000001000 */
[----:B0-----:R-:W4:Y:S01]  /*03a0*/  MUFU.RCP R24, R24 ;  /* 0x0000001800187308 */ /* 0x001f220000001000 */
[----:B-1----:R-:W-:-:S07]  /*03b0*/  VIADD R6, R18, 0xffffffe ;  /* 0x0ffffffe12067836 */ /* 0x002fce0000000000 */
[----:B------:R0:W1:Y:S01]  /*03c0*/  F2I.FTZ.U32.TRUNC.NTZ R7, R6 ;  /* 0x0000000600077305 */ /* 0x000062000021f000 */
[----:B----4-:R-:W-:-:S07]  /*03d0*/  IADD3 R4, PT, PT, R24, 0xffffffe, RZ ;  /* 0x0ffffffe18047810 */ /* 0x010fce0007ffe0ff */
[----:B------:R4:W4:Y:S01]  /*03e0*/  F2I.FTZ.U32.TRUNC.NTZ R5, R4 ;  /* 0x0000000400057305 */ /* 0x000922000021f000 */
[----:B------:R-:W-:Y:S01]  /*03f0*/  IABS R17, R3 ;  /* 0x0000000300117213 */ /* 0x000fe20000000000 */
[----:B0-----:R-:W-:Y:S02]  /*0400*/  IMAD.MOV.U32 R6, RZ, RZ, RZ ;  /* 0x000000ffff067224 */ /* 0x001fe400078e00ff */
[----:B-1----:R-:W-:Y:S02]  /*0410*/  IMAD.MOV R21, RZ, RZ, -R7 ;  /* 0x000000ffff157224 */ /* 0x002fe400078e0a07 */
[----:B----4-:R-:W-:Y:S02]  /*0420*/  HFMA2 R4, -RZ, RZ, 0, 0 ;  /* 0x00000000ff047431 */ /* 0x010fe400000001ff */
[----:B------:R-:W-:Y:S01]  /*0430*/  IMAD R21, R21, R16, RZ ;  /* 0x0000001015157224 */ /* 0x000fe200078e02ff */
[----:B------:R-:W0:Y:S01]  /*0440*/  I2F.RP R20, R17 ;  /* 0x0000001100147306 */ /* 0x000e220000209400 */
[----:B------:R-:W-:-:S02]  /*0450*/  IADD3 R22, PT, PT, RZ, -R5, RZ ;  /* 0x80000005ff167210 */ /* 0x000fc40007ffe0ff */
[----:B------:R-:W-:-:S04]  /*0460*/  IMAD.HI.U32 R6, R7, R21, R6 ;  /* 0x0000001507067227 */ /* 0x000fc800078e0006 */
[----:B------:R-:W-:Y:S01]  /*0470*/  IMAD R7, R22, R19, RZ ;  /* 0x0000001316077224 */ /* 0x000fe200078e02ff */
[----:B------:R-:W-:Y:S02]  /*0480*/  IABS R18, R11 ;  /* 0x0000000b00127213 */ /* 0x000fe40000000000 */
[----:B------:R-:W-:Y:S01]  /*0490*/  IABS R23, R14 ;  /* 0x0000000e00177213 */ /* 0x000fe20000000000 */
[----:B------:R-:W-:Y:S01]  /*04a0*/  IMAD.HI.U32 R22, R5, R7, R4 ;  /* 0x0000000705167227 */ /* 0x000fe200078e0004 */
[----:B------:R-:W1:Y:S03]  /*04b0*/  I2F.RP R21, R18 ;  /* 0x0000001200157306 */ /* 0x000e660000209400 */
[----:B------:R-:W-:-:S04]  /*04c0*/  IMAD.HI.U32 R4, R6, R15, RZ ;  /* 0x0000000f06047227 */ /* 0x000fc800078e00ff */
[----:B------:R-:W-:Y:S01]  /*04d0*/  IMAD.MOV R7, RZ, RZ, -R23 ;  /* 0x000000ffff077224 */ /* 0x000fe200078e0a17 */
[----:B------:R-:W-:Y:S01]  /*04e0*/  IADD3 R5, PT, PT, -R4, RZ, RZ ;  /* 0x000000ff04057210 */ /* 0x000fe20007ffe1ff */
[----:B------:R-:W-:Y:S01]  /*04f0*/  IMAD.HI.U32 R6, R22, R15, RZ ;  /* 0x0000000f16067227 */ /* 0x000fe200078e00ff */
[----:B0-----:R-:W0:Y:S03]  /*0500*/  MUFU.RCP R20, R20 ;  /* 0x0000001400147308 */ /* 0x001e260000001000 */
[--C-:B------:R-:W-:Y:S02]  /*0510*/  IMAD R22, R6, R7, R15.reuse ;  /* 0x0000000706167224 */ /* 0x100fe400078e020f */
[----:B------:R-:W-:-:S03]  /*0520*/  IMAD R15, R16, R5, R15 ;  /* 0x00000005100f7224 */ /* 0x000fc600078e020f */
[----:B------:R-:W-:Y:S02]  /*0530*/  ISETP.GT.U32.AND P0, PT, R19, R22, PT ;  /* 0x000000161300720c */ /* 0x000fe40003f04070 */
[----:B------:R-:W-:Y:S01]  /*0540*/  ISETP.GT.U32.AND P5, PT, R16, R15, PT ;  /* 0x0000000f1000720c */ /* 0x000fe20003fa4070 */
[----:B-1----:R-:W1:Y:S01]  /*0550*/  MUFU.RCP R21, R21 ;  /* 0x0000001500157308 */ /* 0x002e620000001000 */
[----:B0-----:R-:W-:-:S09]  /*0560*/  VIADD R5, R20, 0xffffffe ;  /* 0x0ffffffe14057836 */ /* 0x001fd20000000000 */
[-C--:B------:R-:W-:Y:S02]  /*0570*/  @!P0 IADD3 R22, PT, PT, R22, -R19.reuse, RZ ;  /* 0x8000001316168210 */ /* 0x080fe40007ffe0ff */
[-C--:B------:R-:W-:Y:S01]  /*0580*/  @!P5 IADD3 R15, PT, PT, R15, -R16.reuse, RZ ;  /* 0x800000100f0fd210 */ /* 0x080fe20007ffe0ff */
[----:B------:R-:W0:Y:S01]  /*0590*/  F2I.FTZ.U32.TRUNC.NTZ R5, R5 ;  /* 0x0000000500057305 */ /* 0x000e22000021f000 */
[----:B------:R-:W-:Y:S02]  /*05a0*/  ISETP.GE.U32.AND P4, PT, R22, R19, PT ;  /* 0x000000131600720c */ /* 0x000fe40003f86070 */
[----:B------:R-:W-:Y:S01]  /*05b0*/  ISETP.GE.U32.AND P3, PT, R15, R16, PT ;  /* 0x000000100f00720c */ /* 0x000fe20003f66070 */
[----:B-1----:R-:W-:Y:S01]  /*05c0*/  VIADD R7, R21, 0xffffffe ;  /* 0x0ffffffe15077836 */ /* 0x002fe20000000000 */
[C---:B------:R-:W-:Y:S01]  /*05d0*/  LOP3.LUT R15, R9.reuse, R2, RZ, 0x3c, !PT ;  /* 0x00000002090f7212 */ /* 0x040fe200078e3cff */
[----:B------:R-:W-:Y:S01]  /*05e0*/  @!P0 VIADD R6, R6, 0x1 ;  /* 0x0000000106068836 */ /* 0x000fe20000000000 */
[----:B------:R-:W-:-:S02]  /*05f0*/  LOP3.LUT R16, R9, R14, RZ, 0x3c, !PT ;  /* 0x0000000e09107212 */ /* 0x000fc400078e3cff */
[----:B------:R-:W-:Y:S01]  /*0600*/  @!P5 IADD3 R4, PT, PT, R4, 0x1, RZ ;  /* 0x000000010404d810 */ /* 0x000fe20007ffe0ff */
[----:B------:R-:W1:Y:S01]  /*0610*/  F2I.FTZ.U32.TRUNC.NTZ R7, R7 ;  /* 0x0000000700077305 */ /* 0x000e62000021f000 */
[----:B------:R-:W-:Y:S02]  /*0620*/  ISETP.GE.AND P1, PT, R15, RZ, PT ;  /* 0x000000ff0f00720c */ /* 0x000fe40003f26270 */
[----:B------:R-:W-:Y:S01]  /*0630*/  ISETP.GE.AND P2, PT, R16, RZ, PT ;  /* 0x000000ff1000720c */ /* 0x000fe20003f46270 */
[----:B------:R-:W-:Y:S01]  /*0640*/  @P4 VIADD R6, R6, 0x1 ;  /* 0x0000000106064836 */ /* 0x000fe20000000000 */
[----:B0-----:R-:W-:Y:S01]  /*0650*/  IADD3 R15, PT, PT, RZ, -R5, RZ ;  /* 0x80000005ff0f7210 */ /* 0x001fe20007ffe0ff */
[----:B------:R-:W-:Y:S01]  /*0660*/  @P3 VIADD R4, R4, 0x1 ;  /* 0x0000000104043836 */ /* 0x000fe20000000000 */
[----:B------:R-:W-:Y:S01]  /*0670*/  ISETP.NE.AND P5, PT, R14, RZ, PT ;  /* 0x000000ff0e00720c */ /* 0x000fe20003fa5270 */
[----:B------:R-:W-:Y:S01]  /*0680*/  IMAD.MOV.U32 R16, RZ, RZ, R6 ;  /* 0x000000ffff107224 */ /* 0x000fe200078e0006 */
[----:B------:R-:W-:-:S02]  /*0690*/  ISETP.NE.AND P0, PT, R2, RZ, PT ;  /* 0x000000ff0200720c */ /* 0x000fc40003f05270 */
[----:B------:R-:W-:Y:S01]  /*06a0*/  MOV R6, R15 ;  /* 0x0000000f00067202 */ /* 0x000fe20000000f00 */
[----:B------:R-:W-:Y:S02]  /*06b0*/  IMAD.MOV.U32 R15, RZ, RZ, R4 ;  /* 0x000000ffff0f7224 */ /* 0x000fe400078e0004 */
[----:B------:R-:W-:Y:S01]  /*06c0*/  HFMA2 R4, -RZ, RZ, 0, 0 ;  /* 0x00000000ff047431 */ /* 0x000fe200000001ff */
[----:B-1----:R-:W-:Y:S01]  /*06d0*/  IADD3 R21, PT, PT, RZ, -R7, RZ ;  /* 0x80000007ff157210 */ /* 0x002fe20007ffe0ff */
[----:B------:R-:W-:Y:S01]  /*06e0*/  IMAD R19, R6, R17, RZ ;  /* 0x0000001106137224 */ /* 0x000fe200078e02ff */
[----:B------:R-:W-:Y:S01]  /*06f0*/  @!P2 IADD3 R16, PT, PT, -R16, RZ, RZ ;  /* 0x000000ff1010a210 */ /* 0x000fe20007ffe1ff */
[----:B------:R-:W-:Y:S02]  /*0700*/  @!P1 IMAD.MOV R15, RZ, RZ, -R15 ;  /* 0x000000ffff0f9224 */ /* 0x000fe400078e0a0f */
[----:B------:R-:W-:Y:S02]  /*0710*/  @!P5 LOP3.LUT R16, RZ, R14, RZ, 0x33, !PT ;  /* 0x0000000eff10d212 */ /* 0x000fe400078e33ff */
[----:B------:R-:W-:Y:S01]  /*0720*/  @!P0 LOP3.LUT R15, RZ, R2, RZ, 0x33, !PT ;  /* 0x00000002ff0f8212 */ /* 0x000fe200078e33ff */
[----:B------:R-:W-:Y:S01]  /*0730*/  IMAD.HI.U32 R4, R5, R19, R4 ;  /* 0x0000001305047227 */ /* 0x000fe200078e0004 */
[----:B------:R-:W-:-:S03]  /*0740*/  IABS R19, R16 ;  /* 0x0000001000137213 */ /* 0x000fc60000000000 */
[----:B------:R-:W-:Y:S02]  /*0750*/  IMAD R5, R21, R18, RZ ;  /* 0x0000001215057224 */ /* 0x000fe400078e02ff */
[----:B------:R-:W-:Y:S01]  /*0760*/  IMAD.MOV.U32 R6, RZ, RZ, RZ ;  /* 0x000000ffff067224 */ /* 0x000fe200078e00ff */
[----:B------:R-:W-:-:S03]  /*0770*/  IABS R14, R15 ;  /* 0x0000000f000e7213 */ /* 0x000fc60000000000 */
[----:B------:R-:W-:Y:S01]  /*0780*/  IMAD.HI.U32 R6, R7, R5, R6 ;  /* 0x0000000507067227 */ /* 0x000fe200078e0006 */
[----:B------:R-:W-:-:S03]  /*0790*/  MOV R5, R19 ;  /* 0x0000001300057202 */ /* 0x000fc60000000f00 */
[----:B------:R-:W-:Y:S02]  /*07a0*/  IMAD.MOV.U32 R7, RZ, RZ, R14 ;  /* 0x000000ffff077224 */ /* 0x000fe400078e000e */
[----:B------:R-:W-:-:S04]  /*07b0*/  IMAD.HI.U32 R6, R6, R5, RZ ;  /* 0x0000000506067227 */ /* 0x000fc800078e00ff */
[----:B------:R-:W-:Y:S01]  /*07c0*/  IMAD.HI.U32 R4, R4, R7, RZ ;  /* 0x0000000704047227 */ /* 0x000fe200078e00ff */
[----:B------:R-:W-:-:S03]  /*07d0*/  IADD3 R6, PT, PT, -R6, RZ, RZ ;  /* 0x000000ff06067210 */ /* 0x000fc60007ffe1ff */
[----:B------:R-:W-:Y:S02]  /*07e0*/  IMAD.MOV R4, RZ, RZ, -R4 ;  /* 0x000000ffff047224 */ /* 0x000fe400078e0a04 */
[----:B------:R-:W-:Y:S02]  /*07f0*/  IMAD R5, R18, R6, R5 ;  /* 0x0000000612057224 */ /* 0x000fe400078e0205 */
[----:B------:R-:W-:-:S03]  /*0800*/  IMAD R4, R17, R4, R7 ;  /* 0x0000000411047224 */ /* 0x000fc600078e0207 */
[----:B------:R-:W-:Y:S02]  /*0810*/  ISETP.GT.U32.AND P1, PT, R18, R5, PT ;  /* 0x000000051200720c */ /* 0x000fe40003f24070 */
[----:B------:R-:W-:-:S11]  /*0820*/  ISETP.GT.U32.AND P0, PT, R17, R4, PT ;  /* 0x000000041100720c */ /* 0x000fd60003f04070 */
[----:B------:R-:W-:Y:S02]  /*0830*/  @!P1 IADD3 R5, PT, PT, R5, -R18, RZ ;  /* 0x8000001205059210 */ /* 0x000fe40007ffe0ff */
[----:B------:R-:W-:Y:S02]  /*0840*/  @!P0 IMAD.IADD R4, R4, 0x1, -R17 ;  /* 0x0000000104048824 */ /* 0x000fe400078e0a11 */
[----:B------:R-:W-:-:S03]  /*0850*/  ISETP.GT.U32.AND P1, PT, R18, R5, PT ;  /* 0x000000051200720c */ /* 0x000fc60003f24070 */
[----:B------:R-:W-:Y:S02]  /*0860*/  ISETP.GT.U32.AND P0, PT, R17, R4, PT ;  /* 0x000000041100720c */ /* 0x000fe40003f04070 */
[----:B------:R-:W-:Y:S02]  /*0870*/  ISETP.GE.AND P3, PT, R16, RZ, PT ;  /* 0x000000ff1000720c */ /* 0x000fe40003f66270 */
[----:B------:R-:W-:-:S06]  /*0880*/  ISETP.GE.AND P2, PT, R15, RZ, PT ;  /* 0x000000ff0f00720c */ /* 0x000fcc0003f46270 */
[----:B------:R-:W-:Y:S02]  /*0890*/  @!P1 IADD3 R5, PT, PT, R5, -R18, RZ ;  /* 0x8000001205059210 */ /* 0x000fe40007ffe0ff */
[----:B------:R-:W-:Y:S01]  /*08a0*/  ISETP.NE.AND P1, PT, R11, RZ, PT ;  /* 0x000000ff0b00720c */ /* 0x000fe20003f25270 */
[----:B------:R-:W-:Y:S01]  /*08b0*/  @!P0 IMAD.IADD R4, R4, 0x1, -R17 ;  /* 0x0000000104048824 */ /* 0x000fe200078e0a11 */
[----:B------:R-:W-:Y:S02]  /*08c0*/  ISETP.NE.AND P0, PT, R3, RZ, PT ;  /* 0x000000ff0300720c */ /* 0x000fe40003f05270 */
[----:B------:R-:W-:Y:S01]  /*08d0*/  MOV R17, R5 ;  /* 0x0000000500117202 */ /* 0x000fe20000000f00 */
[----:B------:R-:W-:Y:S01]  /*08e0*/  IMAD.MOV.U32 R14, RZ, RZ, R4 ;  /* 0x000000ffff0e7224 */ /* 0x000fe200078e0004 */
[----:B------:R-:W-:Y:S01]  /*08f0*/  IADD3 R15, PT, PT, -R15, RZ, RZ ;  /* 0x000000ff0f0f7210 */ /* 0x000fe20007ffe1ff */
[----:B------:R-:W0:Y:S01]  /*0900*/  LDC.64 R4, c[0x0][0x380] ;  /* 0x0000e000ff047b82 */ /* 0x000e220000000a00 */
[----:B------:R-:W-:Y:S01]  /*0910*/  @!P3 IADD3 R17, PT, PT, -R17, RZ, RZ ;  /* 0x000000ff1111b210 */ /* 0x000fe20007ffe1ff */
[----:B------:R-:W-:-:S02]  /*0920*/  @!P2 IMAD.MOV R14, RZ, RZ, -R14 ;  /* 0x000000ffff0ea224 */ /* 0x000fc400078e0a0e */
[----:B------:R-:W-:Y:S02]  /*0930*/  IMAD R15, R2, R15, R9 ;  /* 0x0000000f020f7224 */ /* 0x000fe400078e0209 */
[----:B------:R-:W-:Y:S02]  /*0940*/  @!P1 LOP3.LUT R17, RZ, R11, RZ, 0x33, !PT ;  /* 0x0000000bff119212 */ /* 0x000fe400078e33ff */
[----:B------:R-:W-:Y:S01]  /*0950*/  @!P0 LOP3.LUT R14, RZ, R3, RZ, 0x33, !PT ;  /* 0x00000003ff0e8212 */ /* 0x000fe200078e33ff */
[----:B------:R-:W-:-:S04]  /*0960*/  IMAD R9, R0, UR6, R15 ;  /* 0x0000000600097c24 */ /* 0x000fc8000f8e020f */
[----:B-----5:R-:W-:Y:S01]  /*0970*/  IMAD R7, R17, R8, R14 ;  /* 0x0000000811077224 */ /* 0x020fe200078e020e */
[----:B--2---:R-:W-:-:S03]  /*0980*/  IADD3 R9, PT, PT, R12, R9, RZ ;  /* 0x000000090c097210 */ /* 0x004fc60007ffe0ff */
[----:B---3--:R-:W-:Y:S02]  /*0990*/  IMAD.IADD R10, R10, 0x1, R7 ;  /* 0x000000010a0a7824 */ /* 0x008fe400078e0207 */
[----:B------:R-:W1:Y:S02]  /*09a0*/  LDC.64 R6, c[0x0][0x3b8] ;  /* 0x0000ee00ff067b82 */ /* 0x000e640000000a00 */
[----:B------:R-:W-:-:S04]  /*09b0*/  IMAD R9, R13, R10, R9 ;  /* 0x0000000a0d097224 */ /* 0x000fc800078e0209 */
[----:B0-----:R-:W-:-:S06]  /*09c0*/  IMAD.WIDE R4, R9, 0x4, R4 ;  /* 0x0000000409047825 */ /* 0x001fcc00078e0204 */
[----:B------:R-:W2:Y:S01]  /*09d0*/  LDG.E R5, desc[UR4][R4.64] ;  /* 0x0000000404057981 */ /* 0x000ea2000c1e1900 */
[----:B------:R-:W-:-:S04]  /*09e0*/  IMAD R0, R0, R11, R17 ;  /* 0x0000000b00007224 */ /* 0x000fc800078e0211 */
[----:B------:R-:W-:-:S04]  /*09f0*/  IMAD R3, R0, R3, R14 ;  /* 0x0000000300037224 */ /* 0x000fc800078e020e */
[----:B------:R-:W-:-:S04]  /*0a00*/  IMAD R3, R3, R2, R15 ;  /* 0x0000000203037224 */ /* 0x000fc800078e020f */
[----:B-1----:R-:W-:-:S05]  /*0a10*/  IMAD.WIDE R2, R3, 0x4, R6 ;  /* 0x0000000403027825 */ /* 0x002fca00078e0206 */
[----:B--2---:R-:W-:Y:S01]  /*0a20*/  STG.E desc[UR4][R2.64], R5 ;  /* 0x0000000502007986 */ /* 0x004fe2000c101904 */
[----:B------:R-:W-:Y:S05]  /*0a30*/  EXIT ;  /* 0x000000000000794d */ /* 0x000fea0003800000 */
.L_x_0:
[----:B------:R-:W-:-:S00]  /*0a40*/  BRA `(.L_x_0) ;  /* 0xfffffffc00fc7947 */ /* 0x000fc0000383ffff */
[----:B------:R-:W-:-:S00]  /*0a50*/  NOP ;  /* 0x0000000000007918 */ /* 0x000fc00000000000 */
        /* <DEDUP_REMOVED lines=10> */
.L_x_2:


//--------------------- .text._Z11image3_cropPKfiiiiiPfii --------------------------
	.section	.text._Z11image3_cropPKfiiiiiPfii,"ax",@progbits
	.align	128
        .global         _Z11image3_cropPKfiiiiiPfii
        .type           _Z11image3_cropPKfiiiiiPfii,@function
        .size           _Z11image3_cropPKfiiiiiPfii,(.L_x_3 - _Z11image3_cropPKfiiiiiPfii)
        .other          _Z11image3_cropPKfiiiiiPfii,@"STO_CUDA_ENTRY STV_DEFAULT"
_Z11image3_cropPKfiiiiiPfii:
.text._Z11image3_cropPKfiiiiiPfii:
[----:B------:R-:W-:Y:S08]  /*0000*/  LDC R1, c[0x0][0x37c] ;  /* 0x0000df00ff017b82 */ /* 0x000ff00000000800 */
[----:B------:R-:W0:Y:S01]  /*0010*/  LDC.64 R2, c[0x0][0x3a8] ;  /* 0x0000ea00ff027b82 */ /* 0x000e220000000a00 */
[----:B------:R-:W1:Y:S07]  /*0020*/  S2R R5, SR_TID.X ;  /* 0x0000000000057919 */ /* 0x000e6e0000002100 */
[----:B------:R-:W1:Y:S08]  /*0030*/  S2UR UR4, SR_CTAID.X ;  /* 0x00000000000479c3 */ /* 0x000e700000002500 */
[----:B------:R-:W1:Y:S01]  /*0040*/  LDC R4, c[0x0][0x360] ;  /* 0x0000d800ff047b82 */ /* 0x000e620000000800 */
[----:B0-----:R-:W-:-:S05]  /*0050*/  IMAD R8, R3, R2, RZ ;  /* 0x0000000203087224 */ /* 0x001fca00078e02ff */
[----:B------:R-:W-:-:S04]  /*0060*/  IABS R9, R8 ;  /* 0x0000000800097213 */ /* 0x000fc80000000000 */
[----:B------:R-:W0:Y:S01]  /*0070*/  I2F.RP R0, R9 ;  /* 0x0000000900007306 */ /* 0x000e220000209400 */
[----:B-1----:R-:W-:Y:S01]  /*0080*/  IMAD R5, R4, UR4, R5 ;  /* 0x0000000404057c24 */ /* 0x002fe2000f8e0205 */
[----:B------:R-:W1:Y:S06]  /*0090*/  LDCU UR4, c[0x0][0x390] ;  /* 0x00007200ff0477ac */ /* 0x000e6c0008000800 */
[----:B0-----:R-:W0:Y:S02]  /*00a0*/  MUFU.RCP R0, R0 ;  /* 0x0000000000007308 */ /* 0x001e240000001000 */
[----:B0-----:R-:W-:Y:S01]  /*00b0*/  VIADD R6, R0, 0xffffffe ;  /* 0x0ffffffe00067836 */ /* 0x001fe20000000000 */
[----:B------:R-:W-:-:S05]  /*00c0*/  IABS R0, R8 ;  /* 0x0000000800007213 */ /* 0x000fca0000000000 */
[----:B------:R0:W2:Y:S02]  /*00d0*/  F2I.FTZ.U32.TRUNC.NTZ R7, R6 ;  /* 0x0000000600077305 */ /* 0x0000a4000021f000 */
[----:B0-----:R-:W-:Y:S02]  /*00e0*/  IMAD.MOV.U32 R6, RZ, RZ, RZ ;  /* 0x000000ffff067224 */ /* 0x001fe400078e00ff */
[----:B--2---:R-:W-:-:S05]  /*00f0*/  IMAD.MOV R10, RZ, RZ, -R7 ;  /* 0x000000ffff0a7224 */ /* 0x004fca00078e0a07 */
[----:B------:R-:W-:Y:S02]  /*0100*/  MOV R4, R10 ;  /* 0x0000000a00047202 */ /* 0x000fe40000000f00 */
[----:B------:R-:W-:-:S03]  /*0110*/  IABS R10, R5 ;  /* 0x00000005000a7213 */ /* 0x000fc60000000000 */
[----:B------:R-:W-:Y:S02]  /*0120*/  IMAD R11, R4, R9, RZ ;  /* 0x00000009040b7224 */ /* 0x000fe400078e02ff */
[----:B------:R-:W-:Y:S02]  /*0130*/  IMAD.MOV.U32 R4, RZ, RZ, R10 ;  /* 0x000000ffff047224 */ /* 0x000fe400078e000a */
[----:B------:R-:W-:Y:S01]  /*0140*/  IMAD.HI.U32 R7, R7, R11, R6 ;  /* 0x0000000b07077227 */ /* 0x000fe200078e0006 */
[----:B------:R-:W-:-:S05]  /*0150*/  IADD3 R11, PT, PT, RZ, -R0, RZ ;  /* 0x80000000ff0b7210 */ /* 0x000fca0007ffe0ff */
[----:B------:R-:W-:-:S04]  /*0160*/  IMAD.HI.U32 R0, R7, R4, RZ ;  /* 0x0000000407007227 */ /* 0x000fc800078e00ff */
[----:B------:R-:W-:-:S05]  /*0170*/  IMAD R6, R0, R11, R4 ;  /* 0x0000000b00067224 */ /* 0x000fca00078e0204 */
[----:B------:R-:W-:-:S13]  /*0180*/  ISETP.GT.U32.AND P2, PT, R9, R6, PT ;  /* 0x000000060900720c */ /* 0x000fda0003f44070 */
[----:B------:R-:W-:Y:S02]  /*0190*/  @!P2 IMAD.IADD R6, R6, 0x1, -R9 ;  /* 0x000000010606a824 */ /* 0x000fe400078e0a09 */
[----:B------:R-:W-:Y:S01]  /*01a0*/  @!P2 VIADD R0, R0, 0x1 ;  /* 0x000000010000a836 */ /* 0x000fe20000000000 */
[----:B------:R-:W-:Y:S02]  /*01b0*/  ISETP.NE.AND P2, PT, R8, RZ, PT ;  /* 0x000000ff0800720c */ /* 0x000fe40003f45270 */
[----:B------:R-:W-:Y:S02]  /*01c0*/  ISETP.GE.U32.AND P0, PT, R6, R9, PT ;  /* 0x000000090600720c */ /* 0x000fe40003f06070 */
[----:B------:R-:W-:-:S04]  /*01d0*/  LOP3.LUT R6, R5, R8, RZ, 0x3c, !PT ;  /* 0x0000000805067212 */ /* 0x000fc800078e3cff */
[----:B------:R-:W-:Y:S02]  /*01e0*/  ISETP.GE.AND P1, PT, R6, RZ, PT ;  /* 0x000000ff0600720c */ /* 0x000fe40003f26270 */
[----:B------:R-:W-:-:S05]  /*01f0*/  LOP3.LUT R6, R3, R2, RZ, 0xfc, !PT ;  /* 0x0000000203067212 */ /* 0x000fca00078efcff */
[----:B------:R-:W-:-:S06]  /*0200*/  @P0 IADD3 R0, PT, PT, R0, 0x1, RZ ;  /* 0x0000000100000810 */ /* 0x000fcc0007ffe0ff */
[----:B------:R-:W-:Y:S01]  /*0210*/  @!P1 IMAD.MOV R0, RZ, RZ, -R0 ;  /* 0x000000ffff009224 */ /* 0x000fe200078e0a00 */
[----:B------:R-:W-:-:S04]  /*0220*/  @!P2 LOP3.LUT R0, RZ, R8, RZ, 0x33, !PT ;  /* 0x00000008ff00a212 */ /* 0x000fc800078e33ff */
[----:B-1----:R-:W-:-:S04]  /*0230*/  ISETP.GE.AND P0, PT, R0, UR4, PT ;  /* 0x0000000400007c0c */ /* 0x002fc8000bf06270 */
[----:B------:R-:W-:-:S13]  /*0240*/  ISETP.LT.OR P0, PT, R6, RZ, P0 ;  /* 0x000000ff0600720c */ /* 0x000fda0000701670 */
[----:B------:R-:W-:Y:S05]  /*0250*/  @P0 EXIT ;  /* 0x000000000000094d */ /* 0x000fea0003800000 */
[----:B------:R-:W-:Y:S01]  /*0260*/  IABS R11, R2 ;  /* 0x00000002000b7213 */ /* 0x000fe20000000000 */
[----:B------:R-:W0:Y:S01]  /*0270*/  LDCU UR6, c[0x0][0x398] ;  /* 0x00007300ff0677ac */ /* 0x000e220008000800 */
[----:B------:R-:W-:Y:S02]  /*0280*/  IABS R13, R3 ;  /* 0x00000003000d7213 */ /* 0x000fe40000000000 */
[----:B------:R-:W1:Y:S01]  /*0290*/  I2F.RP R8, R11 ;  /* 0x0000000b00087306 */ /* 0x000e620000209400 */
[----:B------:R-:W2:Y:S01]  /*02a0*/  LDCU UR7, c[0x0][0x394] ;  /* 0x00007280ff0777ac */ /* 0x000ea20008000800 */
[----:B------:R-:W3:Y:S01]  /*02b0*/  LDCU.64 UR8, c[0x0][0x388] ;  /* 0x00007100ff0877ac */ /* 0x000ee20008000a00 */
[----:B------:R-:W4:Y:S05]  /*02c0*/  LDCU.64 UR4, c[0x0][0x358] ;  /* 0x00006b00ff0477ac */ /* 0x000f2a0008000a00 */
[----:B-1----:R-:W1:Y:S02]  /*02d0*/  MUFU.RCP R8, R8 ;  /* 0x0000000800087308 */ /* 0x002e640000001000 */
[----:B-1----:R-:W-:-:S06]  /*02e0*/  IADD3 R6, PT, PT, R8, 0xffffffe, RZ ;  /* 0x0ffffffe08067810 */ /* 0x002fcc0007ffe0ff */
[----:B------:R1:W5:Y:S02]  /*02f0*/  F2I.FTZ.U32.TRUNC.NTZ R7, R6 ;  /* 0x0000000600077305 */ /* 0x000364000021f000 */
[----:B-1----:R-:W-:Y:S02]  /*0300*/  HFMA2 R6, -RZ, RZ, 0, 0 ;  /* 0x00000000ff067431 */ /* 0x002fe400000001ff */
[----:B-----5:R-:W-:-:S04]  /*0310*/  IMAD.MOV R10, RZ, RZ, -R7 ;  /* 0x000000ffff0a7224 */ /* 0x020fc800078e0a07 */
[----:B------:R-:W-:-:S04]  /*0320*/  IMAD R9, R10, R11, RZ ;  /* 0x0000000b0a097224 */ /* 0x000fc800078e02ff */
[----:B------:R-:W-:Y:S02]  /*0330*/  IMAD.HI.U32 R7, R7, R9, R6 ;  /* 0x0000000907077227 */ /* 0x000fe400078e0006 */
[----:B------:R-:W1:Y:S04]  /*0340*/  I2F.RP R9, R13 ;  /* 0x0000000d00097306 */ /* 0x000e680000209400 */
[----:B------:R-:W-:-:S04]  /*0350*/  IMAD.HI.U32 R8, R7, R4, RZ ;  /* 0x0000000407087227 */ /* 0x000fc800078e00ff */
[----:B------:R-:W-:-:S04]  /*0360*/  IMAD.MOV R7, RZ, RZ, -R8 ;  /* 0x000000ffff077224 */ /* 0x000fc800078e0a08 */
[C---:B------:R-:W-:Y:S01]  /*0370*/  IMAD R4, R11.reuse, R7, R4 ;  /* 0x000000070b047224 */ /* 0x040fe200078e0204 */
[----:B-1----:R-:W1:Y:S04]  /*0380*/  MUFU.RCP R9, R9 ;  /* 0x0000000900097308 */ /* 0x002e680000001000 */
[----:B------:R-:W-:-:S13]  /*0390*/  ISETP.GT.U32.AND P2, PT, R11, R4, PT ;  /* 0x000000040b00720c */ /* 0x000fda0003f44070 */
[-C--:B------:R-:W-:Y:S01]  /*03a0*/  @!P2 IADD3 R4, PT, PT, R4, -R11.reuse, RZ ;  /* 0x8000000b0404a210 */ /* 0x080fe20007ffe0ff */
[----:B-1----:R-:W-:Y:S01]  /*03b0*/  VIADD R6, R9, 0xffffffe ;  /* 0x0ffffffe09067836 */ /* 0x002fe20000000000 */
[----:B------:R-:W-:Y:S02]  /*03c0*/  @!P2 IADD3 R8, PT, PT, R8, 0x1, RZ ;  /* 0x000000010808a810 */ /* 0x000fe40007ffe0ff */
[----:B------:R-:W-:Y:S01]  /*03d0*/  ISETP.GE.U32.AND P0, PT, R4, R11, PT ;  /* 0x0000000b0400720c */ /* 0x000fe20003f06070 */
[----:B------:R1:W5:Y:S01]  /*03e0*/  F2I.FTZ.U32.TRUNC.NTZ R7, R6 ;  /* 0x0000000600077305 */ /* 0x000362000021f000 */
[----:B------:R-:W-:Y:S02]  /*03f0*/  LOP3.LUT R4, R5, R2, RZ, 0x3c, !PT ;  /* 0x0000000205047212 */ /* 0x000fe400078e3cff */
[----:B------:R-:W-:Y:S02]  /*0400*/  ISETP.NE.AND P2, PT, R2, RZ, PT ;  /* 0x000000ff0200720c */ /* 0x000fe40003f45270 */
[----:B------:R-:W-:-:S02]  /*0410*/  ISETP.GE.AND P1, PT, R4, RZ, PT ;  /* 0x000000ff0400720c */ /* 0x000fc40003f26270 */
[----:B-1----:R-:W-:-:S05]  /*0420*/  MOV R6, RZ ;  /* 0x000000ff00067202 */ /* 0x002fca0000000f00 */
[----:B------:R-:W-:Y:S01]  /*0430*/  @P0 VIADD R8, R8, 0x1 ;  /* 0x0000000108080836 */ /* 0x000fe20000000000 */
[----:B-----5:R-:W-:-:S05]  /*0440*/  IADD3 R4, PT, PT, RZ, -R7, RZ ;  /* 0x80000007ff047210 */ /* 0x020fca0007ffe0ff */
[----:B------:R-:W-:Y:S01]  /*0450*/  @!P1 IMAD.MOV R8, RZ, RZ, -R8 ;  /* 0x000000ffff089224 */ /* 0x000fe200078e0a08 */
[----:B------:R-:W-:Y:S01]  /*0460*/  @!P2 LOP3.LUT R8, RZ, R2, RZ, 0x33, !PT ;  /* 0x00000002ff08a212 */ /* 0x000fe200078e33ff */
[----:B------:R-:W-:-:S03]  /*0470*/  IMAD R9, R4, R13, RZ ;  /* 0x0000000d04097224 */ /* 0x000fc600078e02ff */
[----:B------:R-:W-:Y:S01]  /*0480*/  IABS R4, R8 ;  /* 0x0000000800047213 */ /* 0x000fe20000000000 */
[----:B------:R-:W-:Y:S01]  /*0490*/  IMAD.HI.U32 R6, R7, R9, R6 ;  /* 0x0000000907067227 */ /* 0x000fe200078e0006 */
[C---:B------:R-:W-:Y:S02]  /*04a0*/  ISETP.GE.AND P2, PT, R8.reuse, RZ, PT ;  /* 0x000000ff0800720c */ /* 0x040fe40003f46270 */
[----:B------:R-:W-:-:S03]  /*04b0*/  IADD3 R8, PT, PT, -R8, RZ, RZ ;  /* 0x000000ff08087210 */ /* 0x000fc60007ffe1ff */
[----:B------:R-:W-:-:S04]  /*04c0*/  IMAD.HI.U32 R6, R6, R4, RZ ;  /* 0x0000000406067227 */ /* 0x000fc800078e00ff */
[----:B------:R-:W-:Y:S02]  /*04d0*/  IMAD.MOV R6, RZ, RZ, -R6 ;  /* 0x000000ffff067224 */ /* 0x000fe400078e0a06 */
[----:B------:R-:W-:Y:S02]  /*04e0*/  IMAD R8, R2, R8, R5 ;  /* 0x0000000802087224 */ /* 0x000fe400078e0205 */
[C---:B------:R-:W-:Y:S02]  /*04f0*/  IMAD R4, R13.reuse, R6, R4 ;  /* 0x000000060d047224 */ /* 0x040fe400078e0204 */
[----:B------:R-:W1:Y:S03]  /*0500*/  LDC.64 R6, c[0x0][0x380] ;  /* 0x0000e000ff067b82 */ /* 0x000e660000000a00 */
[----:B------:R-:W-:-:S13]  /*0510*/  ISETP.GT.U32.AND P0, PT, R13, R4, PT ;  /* 0x000000040d00720c */ /* 0x000fda0003f04070 */
[----:B------:R-:W-:Y:S02]  /*0520*/  @!P0 IADD3 R4, PT, PT, R4, -R13, RZ ;  /* 0x8000000d04048210 */ /* 0x000fe40007ffe0ff */
[----:B------:R-:W-:Y:S02]  /*0530*/  ISETP.NE.AND P0, PT, R3, RZ, PT ;  /* 0x000000ff0300720c */ /* 0x000fe40003f05270 */
[----:B------:R-:W-:-:S13]  /*0540*/  ISETP.GT.U32.AND P1, PT, R13, R4, PT ;  /* 0x000000040d00720c */ /* 0x000fda0003f24070 */
[----:B------:R-:W-:-:S05]  /*0550*/  @!P1 IMAD.IADD R4, R4, 0x1, -R13 ;  /* 0x0000000104049824 */ /* 0x000fca00078e0a0d */
[----:B------:R-:W-:Y:S02]  /*0560*/  MOV R9, R4 ;  /* 0x0000000400097202 */ /* 0x000fe40000000f00 */
[----:B--2---:R-:W-:-:S03]  /*0570*/  IADD3 R4, PT, PT, R8, UR7, RZ ;  /* 0x0000000708047c10 */ /* 0x004fc6000fffe0ff */
[----:B------:R-:W-:Y:S01]  /*0580*/  @!P2 IMAD.MOV R9, RZ, RZ, -R9 ;  /* 0x000000ffff09a224 */ /* 0x000fe200078e0a09 */
[----:B------:R-:W-:-:S05]  /*0590*/  @!P0 LOP3.LUT R9, RZ, R3, RZ, 0x33, !PT ;  /* 0x00000003ff098212 */ /* 0x000fca00078e33ff */
[----:B0-----:R-:W-:-:S04]  /*05a0*/  VIADD R5, R9, UR6 ;  /* 0x0000000609057c36 */ /* 0x001fc80008000000 */
[----:B---3--:R-:W-:-:S04]  /*05b0*/  IMAD R5, R0, UR9, R5 ;  /* 0x0000000900057c24 */ /* 0x008fc8000f8e0205 */
[----:B------:R-:W-:-:S04]  /*05c0*/  IMAD R5, R5, UR8, R4 ;  /* 0x0000000805057c24 */ /* 0x000fc8000f8e0204 */
[----:B-1----:R-:W-:Y:S02]  /*05d0*/  IMAD.WIDE R4, R5, 0x4, R6 ;  /* 0x0000000405047825 */ /* 0x002fe400078e0206 */
[----:B------:R-:W0:Y:S04]  /*05e0*/  LDC.64 R6, c[0x0][0x3a0] ;  /* 0x0000e800ff067b82 */ /* 0x000e280000000a00 */
[----:B----4-:R-:W2:Y:S01]  /*05f0*/  LDG.E R5, desc[UR4][R4.64] ;  /* 0x0000000404057981 */ /* 0x010ea2000c1e1900 */
[----:B------:R-:W-:-:S04]  /*0600*/  IMAD R3, R0, R3, R9 ;  /* 0x0000000300037224 */ /* 0x000fc800078e0209 */
[----:B------:R-:W-:-:S04]  /*0610*/  IMAD R3, R3, R2, R8 ;  /* 0x0000000203037224 */ /* 0x000fc800078e0208 */
[----:B0-----:R-:W-:-:S05]  /*0620*/  IMAD.WIDE R2, R3, 0x4, R6 ;  /* 0x0000000403027825 */ /* 0x001fca00078e0206 */
[----:B--2---:R-:W-:Y:S01]  /*0630*/  STG.E desc[UR4][R2.64], R5 ;  /* 0x0000000502007986 */ /* 0x004fe2000c101904 */
[----:B------:R-:W-:Y:S05]  /*0640*/  EXIT ;  /* 0x000000000000794d */ /* 0x000fea0003800000 */
.L_x_1:
        /* <DEDUP_REMOVED lines=11> */
.L_x_3:


//--------------------- .nv.shared.reserved.0     --------------------------
	.section	.nv.shared.reserved.0,"aw",@nobits
	.weak		__nv_reservedSMEM_offset_0_alias
	.size		__nv_reservedSMEM_offset_0_alias, 0, 64
	.other		__nv_reservedSMEM_offset_0_alias,@"STO_CUDA_RESERVED_SHARED STV_DEFAULT"
__nv_reservedSMEM_offset_0_alias:
	.zero		0
	.zero		64


//--------------------- .nv.constant0._Z17batch_image3_cropPKfiiPKiS2_iS2_S2_Pfii --------------------------
	.section	.nv.constant0._Z17batch_image3_cropPKfiiPKiS2_iS2_S2_Pfii,"a",@progbits
	.sectionflags	@""
	.align	4
.nv.constant0._Z17batch_image3_cropPKfiiPKiS2_iS2_S2_Pfii:
	.zero		968


//--------------------- .nv.constant0._Z11image3_cropPKfiiiiiPfii --------------------------
	.section	.nv.constant0._Z11image3_cropPKfiiiiiPfii,"a",@progbits
	.sectionflags	@""
	.align	4
.nv.constant0._Z11image3_cropPKfiiiiiPfii:
	.zero		944


//--------------------- SYMBOLS --------------------------

	.type		.nv.reservedSmem.offset0,@object
	.size		.nv.reservedSmem.offset0,0x4
